//
// Generated by NVIDIA NVVM Compiler
//
// Compiler Build ID: CL-36424714
// Cuda compilation tools, release 13.0, V13.0.88
// Based on NVVM 20.0.0
//

.version 9.0
.target sm_100
.address_size 64

	// .globl	_Z10helokernelv
.extern .func  (.param .b32 func_retval0) vprintf
(
	.param .b64 vprintf_param_0,
	.param .b64 vprintf_param_1
)
;
.global .align 1 .b8 $str[21] = {72, 101, 108, 111, 32, 109, 97, 116, 101, 32, 102, 114, 111, 109, 32, 103, 112, 117, 33, 10};

.visible .entry _Z10helokernelv()
{
	.reg .b32 	%r<3>;
	.reg .b64 	%rd<3>;

	mov.u64 	%rd1, $str;
	cvta.global.u64 	%rd2, %rd1;
	{ // callseq 0, 0
	.param .b64 param0;
	st.param.b64 	[param0], %rd2;
	.param .b64 param1;
	st.param.b64 	[param1], 0;
	.param .b32 retval0;
	call.uni (retval0), 
	vprintf, 
	(
	param0, 
	param1
	);
	ld.param.b32 	%r1, [retval0];
	} // callseq 0
	ret;

}


// ===== COMPILED SASS (sm_100) =====

	.target	sm_100

	.elftype	@"ET_EXEC"


//--------------------- .note.nv.tkinfo           --------------------------
	.section	.note.nv.tkinfo,"",@"SHT_NOTE"
	.sectionflags	@"SHF_NOTE_NV_TKINFO"
	.tkinfo
        /*0018*/ 	.word	0x00000002
        /*0030*/ 	.string	""
        /*0030*/ 	.string	"ptxas"
        /*0030*/ 	.string	"Cuda compilation tools, release 13.0, V13.0.88"
        /*0030*/ 	.string	"Build cuda_13.0.r13.0/compiler.36424714_0"
        /*0030*/ 	.string	"-arch sm_100 -m 64 "



//--------------------- .note.nv.cuinfo           --------------------------
	.section	.note.nv.cuinfo,"",@"SHT_NOTE"
	.sectionflags	@"SHF_NOTE_NV_CUINFO"
        /*0018*/ 	.short	0x0002
        /*001a*/ 	.short	0x0064
        /*001c*/ 	.short	0x0082
	.zero		2


//--------------------- .nv.info                  --------------------------
	.section	.nv.info,"",@"SHT_CUDA_INFO"
	.align	4


	//----- nvinfo : EIATTR_REGCOUNT
	.align		4
        /*0000*/ 	.byte	0x04, 0x2f
        /*0002*/ 	.short	(.L_2 - .L_1)
	.align		4
.L_1:
        /*0004*/ 	.word	index@(_Z10helokernelv)
        /*0008*/ 	.word	0x00000018


	//----- nvinfo : EIATTR_FRAME_SIZE
	.align		4
.L_2:
        /*000c*/ 	.byte	0x04, 0x11
        /*000e*/ 	.short	(.L_4 - .L_3)
	.align		4
.L_3:
        /*0010*/ 	.word	index@(_Z10helokernelv)
        /*0014*/ 	.word	0x00000000


	//----- nvinfo : EIATTR_MIN_STACK_SIZE
	.align		4
.L_4:
        /*0018*/ 	.byte	0x04, 0x12
        /*001a*/ 	.short	(.L_6 - .L_5)
	.align		4
.L_5:
        /*001c*/ 	.word	index@(_Z10helokernelv)
        /*0020*/ 	.word	0x00000000
.L_6:


//--------------------- .nv.compat                --------------------------
	.section	.nv.compat,"",@"SHT_CUDA_COMPAT_INFO"
	.align	4
        /*0000*/ 	.byte	0x02, 0x09, 0x00, 0x00, 0x02, 0x02, 0x01, 0x00, 0x02, 0x05, 0x05, 0x00, 0x03, 0x07, 0x01, 0x01
        /*0010*/ 	.byte	0x02, 0x03, 0x00, 0x00, 0x02, 0x06, 0x01, 0x00, 0x04, 0x0b, 0x08, 0x00, 0x09, 0x00, 0x00, 0x00
        /*0020*/ 	.byte	0x00, 0x00, 0x00, 0x00


//--------------------- .nv.info._Z10helokernelv  --------------------------
	.section	.nv.info._Z10helokernelv,"",@"SHT_CUDA_INFO"
	.sectionflags	@""
	.align	4


	//----- nvinfo : EIATTR_CUDA_API_VERSION
	.align		4
        /*0000*/ 	.byte	0x04, 0x37
        /*0002*/ 	.short	(.L_8 - .L_7)
.L_7:
        /*0004*/ 	.word	0x00000082


	//----- nvinfo : EIATTR_SPARSE_MMA_MASK
	.align		4
.L_8:
        /*0008*/ 	.byte	0x03, 0x50
        /*000a*/ 	.short	0x0000


	//----- nvinfo : EIATTR_MAXREG_COUNT
	.align		4
        /*000c*/ 	.byte	0x03, 0x1b
        /*000e*/ 	.short	0x00ff


	//----- nvinfo : EIATTR_EXTERNS
	.align		4
        /*0010*/ 	.byte	0x04, 0x0f
        /*0012*/ 	.short	(.L_10 - .L_9)


	//   ....[0]....
	.align		4
.L_9:
        /*0014*/ 	.word	index@(vprintf)


	//----- nvinfo : EIATTR_MERCURY_ISA_VERSION
	.align		4
.L_10:
        /*0018*/ 	.byte	0x03, 0x5f
        /*001a*/ 	.short	0x0101


	//----- nvinfo : EIATTR_VRC_CTA_INIT_COUNT
	.align		4
        /*001c*/ 	.byte	0x02, 0x4a
	.zero		1
	.zero		1


	//----- nvinfo : EIATTR_SYSCALL_OFFSETS
	.align		4
        /*0020*/ 	.byte	0x04, 0x46
        /*0022*/ 	.short	(.L_12 - .L_11)


	//   ....[0]....
.L_11:
        /*0024*/ 	.word	0x00000080


	//----- nvinfo : EIATTR_EXIT_INSTR_OFFSETS
	.align		4
.L_12:
        /*0028*/ 	.byte	0x04, 0x1c
        /*002a*/ 	.short	(.L_14 - .L_13)


	//   ....[0]....
.L_13:
        /*002c*/ 	.word	0x00000090


	//----- nvinfo : EIATTR_SW_WAR
	.align		4
.L_14:
        /*0030*/ 	.byte	0x04, 0x36
        /*0032*/ 	.short	(.L_16 - .L_15)
.L_15:
        /*0034*/ 	.word	0x00000008
.L_16:


//--------------------- .nv.callgraph             --------------------------
	.section	.nv.callgraph,"",@"SHT_CUDA_CALLGRAPH"
	.align	4
	.sectionentsize	8
	.align		4
        /*0000*/ 	.word	0x00000000
	.align		4
        /*0004*/ 	.word	0xffffffff
	.align		4
        /*0008*/ 	.word	index@(_Z10helokernelv)
	.align		4
        /*000c*/ 	.word	index@(vprintf)
	.align		4
        /*0010*/ 	.word	0x00000000
	.align		4
        /*0014*/ 	.word	0xfffffffe
	.align		4
        /*0018*/ 	.word	0x00000000
	.align		4
        /*001c*/ 	.word	0xfffffffd
	.align		4
        /*0020*/ 	.word	0x00000000
	.align		4
        /*0024*/ 	.word	0xfffffffc


//--------------------- .nv.constant4             --------------------------
	.section	.nv.constant4,"a",@progbits
	.align	8
	.align		8
.nv.constant4:
        /*0000*/ 	.dword	vprintf
	.align		8
        /*0008*/ 	.dword	$str


//--------------------- .text._Z10helokernelv     --------------------------
	.section	.text._Z10helokernelv,"ax",@progbits
	.align	128
        .global         _Z10helokernelv
        .type           _Z10helokernelv,@function
        .size           _Z10helokernelv,(.L_x_2 - _Z10helokernelv)
        .other          _Z10helokernelv,@"STO_CUDA_ENTRY STV_DEFAULT"
_Z10helokernelv:
.text._Z10helokernelv:
[----:B------:R-:W0:Y:S01]  /*0000*/  LDC R1, c[0x0][0x37c] ;  /* 0x0000df00ff017b82 */ /* 0x000e220000000800 */
[----:B------:R-:W-:Y:S01]  /*0010*/  MOV R0, 0x0 ;  /* 0x0000000000007802 */ /* 0x000fe20000000f00 */
[----:B------:R-:W1:Y:S01]  /*0020*/  LDCU.64 UR4, c[0x4][0x8] ;  /* 0x01000100ff0477ac */ /* 0x000e620008000a00 */
[----:B------:R-:W-:-:S05]  /*0030*/  CS2R R6, SRZ ;  /* 0x0000000000067805 */ /* 0x000fca000001ff00 */
[----:B------:R2:W3:Y:S01]  /*0040*/  LDC.64 R2, c[0x4][R0] ;  /* 0x0100000000027b82 */ /* 0x0004e20000000a00 */
[----:B-1----:R-:W-:Y:S02]  /*0050*/  IMAD.U32 R4, RZ, RZ, UR4 ;  /* 0x00000004ff047e24 */ /* 0x002fe4000f8e00ff */
[----:B--2---:R-:W-:-:S07]  /*0060*/  IMAD.U32 R5, RZ, RZ, UR5 ;  /* 0x00000005ff057e24 */ /* 0x004fce000f8e00ff */
[----:B------:R-:W-:-:S07]  /*0070*/  LEPC R20, `(.L_x_0) ;  /* 0x000000001014794e */ /* 0x000fce0000000000 */
[----:B0--3--:R-:W-:Y:S05]  /*0080*/  CALL.ABS.NOINC R2 ;  /* 0x0000000002007343 */ /* 0x009fea0003c00000 */
.L_x_0:
[----:B------:R-:W-:Y:S05]  /*0090*/  EXIT ;  /* 0x000000000000794d */ /* 0x000fea0003800000 */
.L_x_1:
[----:B------:R-:W-:-:S00]  /*00a0*/  BRA `(.L_x_1) ;  /* 0xfffffffc00fc7947 */ /* 0x000fc0000383ffff */
[----:B------:R-:W-:-:S00]  /*00b0*/  NOP ;  /* 0x0000000000007918 */ /* 0x000fc00000000000 */
        /* <DEDUP_REMOVED lines=12> */
.L_x_2:


//--------------------- .nv.global.init           --------------------------
	.section	.nv.global.init,"aw",@progbits
.nv.global.init:
	.type		$str,@object
	.size		$str,(.L_0 - $str)
$str:
        /*0000*/ 	.byte	0x48, 0x65, 0x6c, 0x6f, 0x20, 0x6d, 0x61, 0x74, 0x65, 0x20, 0x66, 0x72, 0x6f, 0x6d, 0x20, 0x67
        /*0010*/ 	.byte	0x70, 0x75, 0x21, 0x0a, 0x00
.L_0:


//--------------------- .nv.shared.reserved.0     --------------------------
	.section	.nv.shared.reserved.0,"aw",@nobits
	.weak		__nv_reservedSMEM_offset_0_alias
	.size		__nv_reservedSMEM_offset_0_alias, 0, 64
	.other		__nv_reservedSMEM_offset_0_alias,@"STO_CUDA_RESERVED_SHARED STV_DEFAULT"
__nv_reservedSMEM_offset_0_alias:
	.zero		0
	.zero		64


//--------------------- .nv.constant0._Z10helokernelv --------------------------
	.section	.nv.constant0._Z10helokernelv,"a",@progbits
	.sectionflags	@""
	.align	4
.nv.constant0._Z10helokernelv:
	.zero		896


//--------------------- SYMBOLS --------------------------

	.type		.nv.reservedSmem.offset0,@object
	.size		.nv.reservedSmem.offset0,0x4
	.type		vprintf,@function
